	.headerflags	@"EF_CUDA_TEXMODE_UNIFIED EF_CUDA_64BIT_ADDRESS EF_CUDA_SM86 EF_CUDA_VIRTUAL_SM(EF_CUDA_SM86)"
	.elftype	@"ET_EXEC"


//--------------------- .nv.info                  --------------------------
	.section	.nv.info,"",@"SHT_CUDA_INFO"
	.align	4


	//----- nvinfo : EIATTR_REGCOUNT
	.align		4
        /*0000*/ 	.byte	0x04, 0x2f
        /*0002*/ 	.short	(.L_1 - .L_0)
	.align		4
.L_0:
        /*0004*/ 	.word	index@(triton_poi_fused__to_copy_4)
        /*0008*/ 	.word	0x0000000a


	//----- nvinfo : EIATTR_MIN_STACK_SIZE
	.align		4
.L_1:
        /*000c*/ 	.byte	0x04, 0x12
        /*000e*/ 	.short	(.L_3 - .L_2)
	.align		4
.L_2:
        /*0010*/ 	.word	index@(triton_poi_fused__to_copy_4)
        /*0014*/ 	.word	0x00000000


	//----- nvinfo : EIATTR_FRAME_SIZE
	.align		4
.L_3:
        /*0018*/ 	.byte	0x04, 0x11
        /*001a*/ 	.short	(.L_5 - .L_4)
	.align		4
.L_4:
        /*001c*/ 	.word	index@(triton_poi_fused__to_copy_4)
        /*0020*/ 	.word	0x00000000


	//----- nvinfo : EIATTR_MIN_STACK_SIZE
	.align		4
.L_5:
        /*0024*/ 	.byte	0x04, 0x12
        /*0026*/ 	.short	(.L_7 - .L_6)
	.align		4
.L_6:
        /*0028*/ 	.word	index@(triton_poi_fused__to_copy_4)
        /*002c*/ 	.word	0x00000000
.L_7:


//--------------------- .nv.info.triton_poi_fused__to_copy_4 --------------------------
	.section	.nv.info.triton_poi_fused__to_copy_4,"",@"SHT_CUDA_INFO"
	.sectionflags	@""
	.align	4


	//----- nvinfo : EIATTR_CUDA_API_VERSION
	.align		4
        /*0000*/ 	.byte	0x04, 0x37
        /*0002*/ 	.short	(.L_9 - .L_8)
.L_8:
        /*0004*/ 	.word	0x0000007c


	//----- nvinfo : EIATTR_SW2861232_WAR
	.align		4
.L_9:
        /*0008*/ 	.byte	0x01, 0x35
	.zero		2


	//----- nvinfo : EIATTR_PARAM_CBANK
	.align		4
        /*000c*/ 	.byte	0x04, 0x0a
        /*000e*/ 	.short	(.L_11 - .L_10)
	.align		4
.L_10:
        /*0010*/ 	.word	index@(.nv.constant0.triton_poi_fused__to_copy_4)
        /*0014*/ 	.short	0x0160
        /*0016*/ 	.short	0x0020


	//----- nvinfo : EIATTR_CBANK_PARAM_SIZE
	.align		4
.L_11:
        /*0018*/ 	.byte	0x03, 0x19
        /*001a*/ 	.short	0x0020


	//----- nvinfo : EIATTR_KPARAM_INFO
	.align		4
        /*001c*/ 	.byte	0x04, 0x17
        /*001e*/ 	.short	(.L_13 - .L_12)
.L_12:
        /*0020*/ 	.word	0x00000000
        /*0024*/ 	.short	0x0003
        /*0026*/ 	.short	0x0018
        /*0028*/ 	.byte	0x00, 0xf4, 0x21, 0x00


	//----- nvinfo : EIATTR_KPARAM_INFO
	.align		4
.L_13:
        /*002c*/ 	.byte	0x04, 0x17
        /*002e*/ 	.short	(.L_15 - .L_14)
.L_14:
        /*0030*/ 	.word	0x00000000
        /*0034*/ 	.short	0x0002
        /*0036*/ 	.short	0x0010
        /*0038*/ 	.byte	0x00, 0xf0, 0x11, 0x00


	//----- nvinfo : EIATTR_KPARAM_INFO
	.align		4
.L_15:
        /*003c*/ 	.byte	0x04, 0x17
        /*003e*/ 	.short	(.L_17 - .L_16)
.L_16:
        /*0040*/ 	.word	0x00000000
        /*0044*/ 	.short	0x0001
        /*0046*/ 	.short	0x0008
        /*0048*/ 	.byte	0x00, 0xf4, 0x21, 0x00


	//----- nvinfo : EIATTR_KPARAM_INFO
	.align		4
.L_17:
        /*004c*/ 	.byte	0x04, 0x17
        /*004e*/ 	.short	(.L_19 - .L_18)
.L_18:
        /*0050*/ 	.word	0x00000000
        /*0054*/ 	.short	0x0000
        /*0056*/ 	.short	0x0000
        /*0058*/ 	.byte	0x00, 0xf4, 0x21, 0x00


	//----- nvinfo : EIATTR_MAXREG_COUNT
	.align		4
.L_19:
        /*005c*/ 	.byte	0x03, 0x1b
        /*005e*/ 	.short	0x00ff


	//----- nvinfo : EIATTR_EXIT_INSTR_OFFSETS
	.align		4
        /*0060*/ 	.byte	0x04, 0x1c
        /*0062*/ 	.short	(.L_21 - .L_20)


	//   ....[0]....
.L_20:
        /*0064*/ 	.word	0x000000e0


	//----- nvinfo : EIATTR_REQNTID
	.align		4
.L_21:
        /*0068*/ 	.byte	0x04, 0x10
        /*006a*/ 	.short	(.L_23 - .L_22)
.L_22:
        /*006c*/ 	.word	0x00000080
        /*0070*/ 	.word	0x00000001
        /*0074*/ 	.word	0x00000001
.L_23:


//--------------------- .nv.callgraph             --------------------------
	.section	.nv.callgraph,"",@"SHT_CUDA_CALLGRAPH"
	.align	4
	.sectionentsize	8
	.align		4
        /*0000*/ 	.word	0x00000000
	.align		4
        /*0004*/ 	.word	0xffffffff
	.align		4
        /*0008*/ 	.word	0x00000000
	.align		4
        /*000c*/ 	.word	0xfffffffe
	.align		4
        /*0010*/ 	.word	0x00000000
	.align		4
        /*0014*/ 	.word	0xfffffffd
	.align		4
        /*0018*/ 	.word	0x00000000
	.align		4
        /*001c*/ 	.word	0xfffffffc


//--------------------- .nv.rel.action            --------------------------
	.section	.nv.rel.action,"",@"SHT_CUDA_RELOCINFO"
	.align	8
	.sectionentsize	8
        /*0000*/ 	.byte	0x73, 0x00, 0x00, 0x00, 0x00, 0x00, 0x00, 0x00, 0x00, 0x00, 0x00, 0x11, 0x25, 0x00, 0x05, 0x36


//--------------------- .nv.constant0.triton_poi_fused__to_copy_4 --------------------------
	.section	.nv.constant0.triton_poi_fused__to_copy_4,"a",@progbits
	.sectionflags	@""
	.align	4
.nv.constant0.triton_poi_fused__to_copy_4:
	.zero		384


//--------------------- .text.triton_poi_fused__to_copy_4 --------------------------
	.section	.text.triton_poi_fused__to_copy_4,"ax",@progbits
	.sectioninfo	@"SHI_REGISTERS=10"
	.align	128
        .global         triton_poi_fused__to_copy_4
        .type           triton_poi_fused__to_copy_4,@function
        .size           triton_poi_fused__to_copy_4,(.L_x_1 - triton_poi_fused__to_copy_4)
        .other          triton_poi_fused__to_copy_4,@"STO_CUDA_ENTRY STV_DEFAULT"
triton_poi_fused__to_copy_4:
.text.triton_poi_fused__to_copy_4:
[----:B------:R-:W-:Y:S02]  /*0000*/  MOV R1, c[0x0][0x28] ;  /* 0x00000a0000017a02 */ /* 0x000fe40000000f00 */
[----:B------:R-:W0:Y:S01]  /*0010*/  S2R R0, SR_TID.X ;  /* 0x0000000000007919 */ /* 0x000e220000002100 */
[----:B------:R-:W-:Y:S01]  /*0020*/  IMAD.MOV.U32 R5, RZ, RZ, 0x4 ;  /* 0x00000004ff057424 */ /* 0x000fe200078e00ff */
[----:B------:R-:W-:Y:S02]  /*0030*/  ULDC.64 UR4, c[0x0][0x118] ;  /* 0x0000460000047ab9 */ /* 0x000fe40000000a00 */
[----:B------:R-:W1:Y:S01]  /*0040*/  S2R R3, SR_CTAID.X ;  /* 0x0000000000037919 */ /* 0x000e620000002500 */
[----:B0-----:R-:W-:-:S04]  /*0050*/  SHF.L.U32 R0, R0, 0x1, RZ ;  /* 0x0000000100007819 */ /* 0x001fc800000006ff */
[----:B------:R-:W-:-:S04]  /*0060*/  LOP3.LUT R0, R0, 0xfe, RZ, 0xc0, !PT ;  /* 0x000000fe00007812 */ /* 0x000fc800078ec0ff */
[----:B-1----:R-:W-:-:S05]  /*0070*/  LEA R0, R3, R0, 0x8 ;  /* 0x0000000003007211 */ /* 0x002fca00078e40ff */
[----:B------:R-:W-:-:S06]  /*0080*/  IMAD.WIDE R2, R0, R5, c[0x0][0x160] ;  /* 0x0000580000027625 */ /* 0x000fcc00078e0205 */
[----:B------:R-:W2:Y:S01]  /*0090*/  LDG.E.64 R2, [R2.64] ;  /* 0x0000000402027981 */ /* 0x000ea2000c1e1b00 */
[----:B------:R-:W-:-:S04]  /*00a0*/  IMAD.MOV.U32 R5, RZ, RZ, 0x2 ;  /* 0x00000002ff057424 */ /* 0x000fc800078e00ff */
[----:B------:R-:W-:Y:S01]  /*00b0*/  IMAD.WIDE R4, R0, R5, c[0x0][0x168] ;  /* 0x00005a0000047625 */ /* 0x000fe200078e0205 */
[----:B--2---:R-:W-:-:S05]  /*00c0*/  F2FP.BF16.PACK_AB R7, R3, R2 ;  /* 0x000000020307723e */ /* 0x004fca00000010ff */
[----:B------:R-:W-:Y:S01]  /*00d0*/  STG.E [R4.64], R7 ;  /* 0x0000000704007986 */ /* 0x000fe2000c101904 */
[----:B------:R-:W-:Y:S05]  /*00e0*/  EXIT ;  /* 0x000000000000794d */ /* 0x000fea0003800000 */
.L_x_0:
[----:B------:R-:W-:-:S00]  /*00f0*/  BRA `(.L_x_0) ;  /* 0xfffffff000007947 */ /* 0x000fc0000383ffff */
[----:B------:R-:W-:-:S00]  /*0100*/  NOP ;  /* 0x0000000000007918 */ /* 0x000fc00000000000 */
[----:B------:R-:W-:-:S00]  /*0110*/  NOP ;  /* 0x0000000000007918 */ /* 0x000fc00000000000 */
[----:B------:R-:W-:-:S00]  /*0120*/  NOP ;  /* 0x0000000000007918 */ /* 0x000fc00000000000 */
[----:B------:R-:W-:-:S00]  /*0130*/  NOP ;  /* 0x0000000000007918 */ /* 0x000fc00000000000 */
[----:B------:R-:W-:-:S00]  /*0140*/  NOP ;  /* 0x0000000000007918 */ /* 0x000fc00000000000 */
[----:B------:R-:W-:-:S00]  /*0150*/  NOP ;  /* 0x0000000000007918 */ /* 0x000fc00000000000 */
[----:B------:R-:W-:-:S00]  /*0160*/  NOP ;  /* 0x0000000000007918 */ /* 0x000fc00000000000 */
[----:B------:R-:W-:-:S00]  /*0170*/  NOP ;  /* 0x0000000000007918 */ /* 0x000fc00000000000 */
.L_x_1:
